	.headerflags	@"EF_CUDA_TEXMODE_UNIFIED EF_CUDA_64BIT_ADDRESS EF_CUDA_ACCELERATORS EF_CUDA_SM90 EF_CUDA_VIRTUAL_SM(EF_CUDA_SM90)"
	.elftype	@"ET_EXEC"


//--------------------- .nv.info                  --------------------------
	.section	.nv.info,"",@"SHT_CUDA_INFO"
	.align	4


	//----- nvinfo : EIATTR_REGCOUNT
	.align		4
        /*0000*/ 	.byte	0x04, 0x2f
        /*0002*/ 	.short	(.L_2 - .L_1)
	.align		4
.L_1:
        /*0004*/ 	.word	index@(triton_poi_fused__native_batch_norm_legit_2)
        /*0008*/ 	.word	0x00000012


	//----- nvinfo : EIATTR_MIN_STACK_SIZE
	.align		4
.L_2:
        /*000c*/ 	.byte	0x04, 0x12
        /*000e*/ 	.short	(.L_4 - .L_3)
	.align		4
.L_3:
        /*0010*/ 	.word	index@(triton_poi_fused__native_batch_norm_legit_2)
        /*0014*/ 	.word	0x00000000


	//----- nvinfo : EIATTR_FRAME_SIZE
	.align		4
.L_4:
        /*0018*/ 	.byte	0x04, 0x11
        /*001a*/ 	.short	(.L_6 - .L_5)
	.align		4
.L_5:
        /*001c*/ 	.word	index@(triton_poi_fused__native_batch_norm_legit_2)
        /*0020*/ 	.word	0x00000000


	//----- nvinfo : EIATTR_MIN_STACK_SIZE
	.align		4
.L_6:
        /*0024*/ 	.byte	0x04, 0x12
        /*0026*/ 	.short	(.L_8 - .L_7)
	.align		4
.L_7:
        /*0028*/ 	.word	index@(triton_poi_fused__native_batch_norm_legit_2)
        /*002c*/ 	.word	0x00000000
.L_8:


//--------------------- .nv.info.triton_poi_fused__native_batch_norm_legit_2 --------------------------
	.section	.nv.info.triton_poi_fused__native_batch_norm_legit_2,"",@"SHT_CUDA_INFO"
	.sectionflags	@""
	.align	4


	//----- nvinfo : EIATTR_CUDA_API_VERSION
	.align		4
        /*0000*/ 	.byte	0x04, 0x37
        /*0002*/ 	.short	(.L_10 - .L_9)
.L_9:
        /*0004*/ 	.word	0x0000007c


	//----- nvinfo : EIATTR_KPARAM_INFO
	.align		4
.L_10:
        /*0008*/ 	.byte	0x04, 0x17
        /*000a*/ 	.short	(.L_12 - .L_11)
.L_11:
        /*000c*/ 	.word	0x00000000
        /*0010*/ 	.short	0x0003
        /*0012*/ 	.short	0x0018
        /*0014*/ 	.byte	0x00, 0xf0, 0x11, 0x00


	//----- nvinfo : EIATTR_KPARAM_INFO
	.align		4
.L_12:
        /*0018*/ 	.byte	0x04, 0x17
        /*001a*/ 	.short	(.L_14 - .L_13)
.L_13:
        /*001c*/ 	.word	0x00000000
        /*0020*/ 	.short	0x0002
        /*0022*/ 	.short	0x0010
        /*0024*/ 	.byte	0x00, 0xf4, 0x21, 0x00


	//----- nvinfo : EIATTR_KPARAM_INFO
	.align		4
.L_14:
        /*0028*/ 	.byte	0x04, 0x17
        /*002a*/ 	.short	(.L_16 - .L_15)
.L_15:
        /*002c*/ 	.word	0x00000000
        /*0030*/ 	.short	0x0001
        /*0032*/ 	.short	0x0008
        /*0034*/ 	.byte	0x00, 0xf4, 0x21, 0x00


	//----- nvinfo : EIATTR_KPARAM_INFO
	.align		4
.L_16:
        /*0038*/ 	.byte	0x04, 0x17
        /*003a*/ 	.short	(.L_18 - .L_17)
.L_17:
        /*003c*/ 	.word	0x00000000
        /*0040*/ 	.short	0x0000
        /*0042*/ 	.short	0x0000
        /*0044*/ 	.byte	0x00, 0xf4, 0x21, 0x00


	//----- nvinfo : EIATTR_SPARSE_MMA_MASK
	.align		4
.L_18:
        /*0048*/ 	.byte	0x03, 0x50
        /*004a*/ 	.short	0x0000


	//----- nvinfo : EIATTR_MAXREG_COUNT
	.align		4
        /*004c*/ 	.byte	0x03, 0x1b
        /*004e*/ 	.short	0x00ff


	//----- nvinfo : EIATTR_EXIT_INSTR_OFFSETS
	.align		4
        /*0050*/ 	.byte	0x04, 0x1c
        /*0052*/ 	.short	(.L_20 - .L_19)


	//   ....[0]....
.L_19:
        /*0054*/ 	.word	0x00000350


	//   ....[1]....
        /*0058*/ 	.word	0x000003b0


	//----- nvinfo : EIATTR_REQNTID
	.align		4
.L_20:
        /*005c*/ 	.byte	0x04, 0x10
        /*005e*/ 	.short	(.L_22 - .L_21)
.L_21:
        /*0060*/ 	.word	0x00000080
        /*0064*/ 	.word	0x00000001
        /*0068*/ 	.word	0x00000001


	//----- nvinfo : EIATTR_CBANK_PARAM_SIZE
	.align		4
.L_22:
        /*006c*/ 	.byte	0x03, 0x19
        /*006e*/ 	.short	0x001c


	//----- nvinfo : EIATTR_PARAM_CBANK
	.align		4
        /*0070*/ 	.byte	0x04, 0x0a
        /*0072*/ 	.short	(.L_24 - .L_23)
	.align		4
.L_23:
        /*0074*/ 	.word	index@(.nv.constant0.triton_poi_fused__native_batch_norm_legit_2)
        /*0078*/ 	.short	0x0210
        /*007a*/ 	.short	0x001c


	//----- nvinfo : EIATTR_SW_WAR
	.align		4
.L_24:
        /*007c*/ 	.byte	0x04, 0x36
        /*007e*/ 	.short	(.L_26 - .L_25)
.L_25:
        /*0080*/ 	.word	0x00000008
.L_26:


//--------------------- .nv.callgraph             --------------------------
	.section	.nv.callgraph,"",@"SHT_CUDA_CALLGRAPH"
	.align	4
	.sectionentsize	8
	.align		4
        /*0000*/ 	.word	0x00000000
	.align		4
        /*0004*/ 	.word	0xffffffff
	.align		4
        /*0008*/ 	.word	0x00000000
	.align		4
        /*000c*/ 	.word	0xfffffffe
	.align		4
        /*0010*/ 	.word	0x00000000
	.align		4
        /*0014*/ 	.word	0xfffffffd
	.align		4
        /*0018*/ 	.word	0x00000000
	.align		4
        /*001c*/ 	.word	0xfffffffc


//--------------------- .nv.constant4             --------------------------
	.section	.nv.constant4,"a",@progbits
	.align	8
	.align		8
.nv.constant4:
        /*0000*/ 	.dword	_$_str


//--------------------- .text.triton_poi_fused__native_batch_norm_legit_2 --------------------------
	.section	.text.triton_poi_fused__native_batch_norm_legit_2,"ax",@progbits
	.align	128
        .global         triton_poi_fused__native_batch_norm_legit_2
        .type           triton_poi_fused__native_batch_norm_legit_2,@function
        .size           triton_poi_fused__native_batch_norm_legit_2,(.L_x_1 - triton_poi_fused__native_batch_norm_legit_2)
        .other          triton_poi_fused__native_batch_norm_legit_2,@"STO_CUDA_ENTRY STV_DEFAULT"
triton_poi_fused__native_batch_norm_legit_2:
.text.triton_poi_fused__native_batch_norm_legit_2:
[----:B------:R-:W0:Y:S02]  /*0000*/  LDC R1, c[0x0][0x28] ;  /* 0x00000a00ff017b82 */ /* 0x000e240000000800 */
[----:B------:R-:W1:Y:S01]  /*0010*/  S2R R0, SR_TID.X ;  /* 0x0000000000007919 */ /* 0x000e620000002100 */
[----:B------:R-:W2:Y:S01]  /*0020*/  LDC.64 R10, c[0x0][0x210] ;  /* 0x00008400ff0a7b82 */ /* 0x000ea20000000a00 */
[----:B------:R-:W-:Y:S02]  /*0030*/  CS2R R8, SRZ ;  /* 0x0000000000087805 */ /* 0x000fe4000001ff00 */
[----:B------:R-:W-:Y:S01]  /*0040*/  CS2R R12, SRZ ;  /* 0x00000000000c7805 */ /* 0x000fe2000001ff00 */
[----:B------:R-:W3:Y:S01]  /*0050*/  S2R R3, SR_CTAID.X ;  /* 0x0000000000037919 */ /* 0x000ee20000002500 */
[----:B------:R-:W-:Y:S01]  /*0060*/  CS2R R14, SRZ ;  /* 0x00000000000e7805 */ /* 0x000fe2000001ff00 */
[----:B------:R-:W-:Y:S01]  /*0070*/  ULDC.64 UR4, c[0x0][0x208] ;  /* 0x0000820000047ab9 */ /* 0x000fe20000000a00 */
[----:B------:R-:W-:Y:S01]  /*0080*/  CS2R R6, SRZ ;  /* 0x0000000000067805 */ /* 0x000fe2000001ff00 */
[----:B------:R-:W4:Y:S01]  /*0090*/  LDC.64 R4, c[0x0][0x218] ;  /* 0x00008600ff047b82 */ /* 0x000f220000000a00 */
[----:B-1----:R-:W-:-:S04]  /*00a0*/  SHF.L.U32 R0, R0, 0x1, RZ ;  /* 0x0000000100007819 */ /* 0x002fc800000006ff */
[----:B------:R-:W-:-:S04]  /*00b0*/  LOP3.LUT R0, R0, 0xfe, RZ, 0xc0, !PT ;  /* 0x000000fe00007812 */ /* 0x000fc800078ec0ff */
[----:B---3--:R-:W-:-:S04]  /*00c0*/  LEA R0, R3, R0, 0x8 ;  /* 0x0000000003007211 */ /* 0x008fc800078e40ff */
[C---:B------:R-:W-:Y:S02]  /*00d0*/  ISETP.GE.AND P0, PT, R0.reuse, 0x400, PT ;  /* 0x000004000000780c */ /* 0x040fe40003f06270 */
[----:B------:R-:W-:-:S05]  /*00e0*/  SHF.L.U32 R3, R0, 0x2, RZ ;  /* 0x0000000200037819 */ /* 0x000fca00000006ff */
[----:B--2---:R-:W-:-:S06]  /*00f0*/  IMAD.WIDE R10, R3, 0x4, R10 ;  /* 0x00000004030a7825 */ /* 0x004fcc00078e020a */
[----:B------:R-:W2:Y:S04]  /*0100*/  @!P0 LDG.E.EL R9, desc[UR4][R10.64] ;  /* 0x000000040a098981 */ /* 0x000ea8000c2e1900 */
[----:B------:R-:W3:Y:S04]  /*0110*/  @!P0 LDG.E.EL R12, desc[UR4][R10.64+0x10] ;  /* 0x000010040a0c8981 */ /* 0x000ee8000c2e1900 */
[----:B------:R-:W2:Y:S04]  /*0120*/  @!P0 LDG.E.EL R13, desc[UR4][R10.64+0x4] ;  /* 0x000004040a0d8981 */ /* 0x000ea8000c2e1900 */
[----:B------:R-:W3:Y:S04]  /*0130*/  @!P0 LDG.E.EL R14, desc[UR4][R10.64+0x14] ;  /* 0x000014040a0e8981 */ /* 0x000ee8000c2e1900 */
[----:B------:R-:W5:Y:S04]  /*0140*/  @!P0 LDG.E.EL R15, desc[UR4][R10.64+0x8] ;  /* 0x000008040a0f8981 */ /* 0x000f68000c2e1900 */
[----:B------:R-:W5:Y:S04]  /*0150*/  @!P0 LDG.E.EL R8, desc[UR4][R10.64+0x18] ;  /* 0x000018040a088981 */ /* 0x000f68000c2e1900 */
[----:B------:R-:W5:Y:S04]  /*0160*/  @!P0 LDG.E.EL R7, desc[UR4][R10.64+0xc] ;  /* 0x00000c040a078981 */ /* 0x000f68000c2e1900 */
[----:B------:R-:W5:Y:S01]  /*0170*/  @!P0 LDG.E.EL R6, desc[UR4][R10.64+0x1c] ;  /* 0x00001c040a068981 */ /* 0x000f62000c2e1900 */
[----:B----4-:R-:W-:-:S04]  /*0180*/  IMAD.WIDE R4, R0, 0x4, R4 ;  /* 0x0000000400047825 */ /* 0x010fc800078e0204 */
[----:B--2---:R-:W-:Y:S01]  /*0190*/  FADD R2, R13, R9 ;  /* 0x000000090d027221 */ /* 0x004fe20000000000 */
[----:B---3--:R-:W-:-:S03]  /*01a0*/  FADD R3, R14, R12 ;  /* 0x0000000c0e037221 */ /* 0x008fc60000000000 */
[----:B-----5:R-:W-:Y:S01]  /*01b0*/  FADD R2, R2, R15 ;  /* 0x0000000f02027221 */ /* 0x020fe20000000000 */
[----:B------:R-:W-:-:S03]  /*01c0*/  FADD R3, R3, R8 ;  /* 0x0000000803037221 */ /* 0x000fc60000000000 */
[----:B------:R-:W-:Y:S01]  /*01d0*/  FADD R2, R2, R7 ;  /* 0x0000000702027221 */ /* 0x000fe20000000000 */
[----:B------:R-:W-:-:S03]  /*01e0*/  FADD R3, R3, R6 ;  /* 0x0000000603037221 */ /* 0x000fc60000000000 */
[----:B------:R-:W-:Y:S01]  /*01f0*/  FMUL R2, R2, 0.25 ;  /* 0x3e80000002027820 */ /* 0x000fe20000400000 */
[----:B------:R-:W-:-:S03]  /*0200*/  FMUL R3, R3, 0.25 ;  /* 0x3e80000003037820 */ /* 0x000fc60000400000 */
[C---:B------:R-:W-:Y:S01]  /*0210*/  FADD R13, -R2.reuse, R13 ;  /* 0x0000000d020d7221 */ /* 0x040fe20000000100 */
[C---:B------:R-:W-:Y:S01]  /*0220*/  FADD R9, -R2.reuse, R9 ;  /* 0x0000000902097221 */ /* 0x040fe20000000100 */
[----:B------:R-:W-:Y:S01]  /*0230*/  FADD R15, -R2, R15 ;  /* 0x0000000f020f7221 */ /* 0x000fe20000000100 */
[C---:B------:R-:W-:Y:S01]  /*0240*/  FADD R14, -R3.reuse, R14 ;  /* 0x0000000e030e7221 */ /* 0x040fe20000000100 */
[----:B------:R-:W-:Y:S01]  /*0250*/  FADD R12, -R3, R12 ;  /* 0x0000000c030c7221 */ /* 0x000fe20000000100 */
[----:B------:R-:W-:Y:S01]  /*0260*/  FMUL R10, R13, R13 ;  /* 0x0000000d0d0a7220 */ /* 0x000fe20000400000 */
[----:B------:R-:W-:Y:S01]  /*0270*/  FADD R8, -R3, R8 ;  /* 0x0000000803087221 */ /* 0x000fe20000000100 */
[----:B------:R-:W-:Y:S01]  /*0280*/  FMUL R11, R14, R14 ;  /* 0x0000000e0e0b7220 */ /* 0x000fe20000400000 */
[----:B------:R-:W-:Y:S01]  /*0290*/  FADD R7, -R2, R7 ;  /* 0x0000000702077221 */ /* 0x000fe20000000100 */
[----:B------:R-:W-:Y:S01]  /*02a0*/  FFMA R10, R9, R9, R10 ;  /* 0x00000009090a7223 */ /* 0x000fe2000000000a */
[----:B------:R-:W-:Y:S01]  /*02b0*/  FADD R6, -R3, R6 ;  /* 0x0000000603067221 */ /* 0x000fe20000000100 */
[----:B------:R-:W-:Y:S01]  /*02c0*/  FFMA R11, R12, R12, R11 ;  /* 0x0000000c0c0b7223 */ /* 0x000fe2000000000b */
[----:B------:R1:W-:Y:S01]  /*02d0*/  @!P0 STG.E.64 desc[UR4][R4.64], R2 ;  /* 0x0000000204008986 */ /* 0x0003e2000c101b04 */
[----:B------:R-:W-:-:S02]  /*02e0*/  FFMA R10, R15, R15, R10 ;  /* 0x0000000f0f0a7223 */ /* 0x000fc4000000000a */
[----:B------:R-:W-:Y:S01]  /*02f0*/  FFMA R11, R8, R8, R11 ;  /* 0x00000008080b7223 */ /* 0x000fe2000000000b */
[----:B------:R-:W-:Y:S01]  /*0300*/  HFMA2.MMA R8, -RZ, RZ, 1.625, 0 ;  /* 0x3e800000ff087435 */ /* 0x000fe200000001ff */
[----:B------:R-:W-:Y:S02]  /*0310*/  FFMA R10, R7, R7, R10 ;  /* 0x00000007070a7223 */ /* 0x000fe4000000000a */
[----:B------:R-:W-:Y:S02]  /*0320*/  FFMA R11, R6, R6, R11 ;  /* 0x00000006060b7223 */ /* 0x000fe4000000000b */
[----:B------:R-:W2:Y:S05]  /*0330*/  LDC.64 R6, c[0x0][0x220] ;  /* 0x00008800ff067b82 */ /* 0x000eaa0000000a00 */
[----:B------:R-:W-:Y:S01]  /*0340*/  FFMA R10, R10, R8, 9.9999997473787516356e-06 ;  /* 0x3727c5ac0a0a7423 */ /* 0x000fe20000000008 */
[----:B-1----:R-:W-:Y:S06]  /*0350*/  @P0 EXIT ;  /* 0x000000000000094d */ /* 0x002fec0003800000 */
[----:B------:R-:W-:Y:S01]  /*0360*/  FFMA R11, R11, R8, 9.9999997473787516356e-06 ;  /* 0x3727c5ac0b0b7423 */ /* 0x000fe20000000008 */
[----:B------:R-:W-:Y:S01]  /*0370*/  MUFU.RSQ R10, R10 ;  /* 0x0000000a000a7308 */ /* 0x000fe20000001400 */
[----:B--2---:R-:W-:-:S07]  /*0380*/  IMAD.WIDE R2, R0, 0x4, R6 ;  /* 0x0000000400027825 */ /* 0x004fce00078e0206 */
[----:B------:R-:W0:Y:S02]  /*0390*/  MUFU.RSQ R11, R11 ;  /* 0x0000000b000b7308 */ /* 0x000e240000001400 */
[----:B0-----:R-:W-:Y:S01]  /*03a0*/  STG.E.64 desc[UR4][R2.64], R10 ;  /* 0x0000000a02007986 */ /* 0x001fe2000c101b04 */
[----:B------:R-:W-:Y:S05]  /*03b0*/  EXIT ;  /* 0x000000000000794d */ /* 0x000fea0003800000 */
.L_x_0:
[----:B------:R-:W-:-:S00]  /*03c0*/  BRA `(.L_x_0) ;  /* 0xfffffffc00fc7947 */ /* 0x000fc0000383ffff */
[----:B------:R-:W-:-:S00]  /*03d0*/  NOP ;  /* 0x0000000000007918 */ /* 0x000fc00000000000 */
        /* <DEDUP_REMOVED lines=10> */
.L_x_1:


//--------------------- .nv.global.init           --------------------------
	.section	.nv.global.init,"aw",@progbits
.nv.global.init:
	.type		_$_str,@object
	.size		_$_str,(.L_0 - _$_str)
_$_str:
        /*0000*/ 	.byte	0x5f, 0x5f, 0x43, 0x55, 0x44, 0x41, 0x5f, 0x46, 0x54, 0x5a, 0x00
.L_0:


//--------------------- .nv.constant0.triton_poi_fused__native_batch_norm_legit_2 --------------------------
	.section	.nv.constant0.triton_poi_fused__native_batch_norm_legit_2,"a",@progbits
	.sectionflags	@""
	.align	4
.nv.constant0.triton_poi_fused__native_batch_norm_legit_2:
	.zero		556
